//
// Generated by NVIDIA NVVM Compiler
//
// Compiler Build ID: CL-36424714
// Cuda compilation tools, release 13.0, V13.0.88
// Based on NVVM 20.0.0
//

.version 9.0
.target sm_100
.address_size 64

	// .globl	_Z11matmul_bl2dILj128ELj128ELj2ELj8EEvPfS0_S0_iii
// _ZZ11matmul_bl2dILj128ELj128ELj2ELj8EEvPfS0_S0_iiiE8shared_A has been demoted
// _ZZ11matmul_bl2dILj128ELj128ELj2ELj8EEvPfS0_S0_iiiE8shared_B has been demoted

.visible .entry _Z11matmul_bl2dILj128ELj128ELj2ELj8EEvPfS0_S0_iii(
	.param .u64 .ptr .align 1 _Z11matmul_bl2dILj128ELj128ELj2ELj8EEvPfS0_S0_iii_param_0,
	.param .u64 .ptr .align 1 _Z11matmul_bl2dILj128ELj128ELj2ELj8EEvPfS0_S0_iii_param_1,
	.param .u64 .ptr .align 1 _Z11matmul_bl2dILj128ELj128ELj2ELj8EEvPfS0_S0_iii_param_2,
	.param .u32 _Z11matmul_bl2dILj128ELj128ELj2ELj8EEvPfS0_S0_iii_param_3,
	.param .u32 _Z11matmul_bl2dILj128ELj128ELj2ELj8EEvPfS0_S0_iii_param_4,
	.param .u32 _Z11matmul_bl2dILj128ELj128ELj2ELj8EEvPfS0_S0_iii_param_5
)
{
	.reg .pred 	%p<3>;
	.reg .b32 	%r<46>;
	.reg .b32 	%f<421>;
	.reg .b64 	%rd<28>;
	// demoted variable
	.shared .align 4 .b8 _ZZ11matmul_bl2dILj128ELj128ELj2ELj8EEvPfS0_S0_iiiE8shared_A[1024];
	// demoted variable
	.shared .align 4 .b8 _ZZ11matmul_bl2dILj128ELj128ELj2ELj8EEvPfS0_S0_iiiE8shared_B[1024];
	ld.param.u64 	%rd7, [_Z11matmul_bl2dILj128ELj128ELj2ELj8EEvPfS0_S0_iii_param_0];
	ld.param.u64 	%rd8, [_Z11matmul_bl2dILj128ELj128ELj2ELj8EEvPfS0_S0_iii_param_1];
	ld.param.u32 	%r6, [_Z11matmul_bl2dILj128ELj128ELj2ELj8EEvPfS0_S0_iii_param_4];
	mov.u32 	%r8, %ctaid.y;
	mov.u32 	%r9, %ctaid.x;
	mov.u32 	%r1, %tid.x;
	mul.lo.s32 	%r10, %r8, %r6;
	shl.b32 	%r2, %r10, 7;
	shl.b32 	%r3, %r9, 7;
	setp.lt.s32 	%p1, %r6, 1;
	mov.f32 	%f357, 0f00000000;
	mov.f32 	%f358, %f357;
	mov.f32 	%f359, %f357;
	mov.f32 	%f360, %f357;
	mov.f32 	%f361, %f357;
	mov.f32 	%f362, %f357;
	mov.f32 	%f363, %f357;
	mov.f32 	%f364, %f357;
	mov.f32 	%f365, %f357;
	mov.f32 	%f366, %f357;
	mov.f32 	%f367, %f357;
	mov.f32 	%f368, %f357;
	mov.f32 	%f369, %f357;
	mov.f32 	%f370, %f357;
	mov.f32 	%f371, %f357;
	mov.f32 	%f372, %f357;
	mov.f32 	%f373, %f357;
	mov.f32 	%f374, %f357;
	mov.f32 	%f375, %f357;
	mov.f32 	%f376, %f357;
	mov.f32 	%f377, %f357;
	mov.f32 	%f378, %f357;
	mov.f32 	%f379, %f357;
	mov.f32 	%f380, %f357;
	mov.f32 	%f381, %f357;
	mov.f32 	%f382, %f357;
	mov.f32 	%f383, %f357;
	mov.f32 	%f384, %f357;
	mov.f32 	%f385, %f357;
	mov.f32 	%f386, %f357;
	mov.f32 	%f387, %f357;
	mov.f32 	%f388, %f357;
	mov.f32 	%f389, %f357;
	mov.f32 	%f390, %f357;
	mov.f32 	%f391, %f357;
	mov.f32 	%f392, %f357;
	mov.f32 	%f393, %f357;
	mov.f32 	%f394, %f357;
	mov.f32 	%f395, %f357;
	mov.f32 	%f396, %f357;
	mov.f32 	%f397, %f357;
	mov.f32 	%f398, %f357;
	mov.f32 	%f399, %f357;
	mov.f32 	%f400, %f357;
	mov.f32 	%f401, %f357;
	mov.f32 	%f402, %f357;
	mov.f32 	%f403, %f357;
	mov.f32 	%f404, %f357;
	mov.f32 	%f405, %f357;
	mov.f32 	%f406, %f357;
	mov.f32 	%f407, %f357;
	mov.f32 	%f408, %f357;
	mov.f32 	%f409, %f357;
	mov.f32 	%f410, %f357;
	mov.f32 	%f411, %f357;
	mov.f32 	%f412, %f357;
	mov.f32 	%f413, %f357;
	mov.f32 	%f414, %f357;
	mov.f32 	%f415, %f357;
	mov.f32 	%f416, %f357;
	mov.f32 	%f417, %f357;
	mov.f32 	%f418, %f357;
	mov.f32 	%f419, %f357;
	mov.f32 	%f420, %f357;
	@%p1 bra 	$L__BB0_3;
	ld.param.u32 	%r43, [_Z11matmul_bl2dILj128ELj128ELj2ELj8EEvPfS0_S0_iii_param_5];
	ld.param.u32 	%r40, [_Z11matmul_bl2dILj128ELj128ELj2ELj8EEvPfS0_S0_iii_param_4];
	and.b32  	%r12, %r1, 127;
	and.b32  	%r13, %r1, 1;
	shr.u32 	%r14, %r1, 1;
	mad.lo.s32 	%r15, %r40, %r14, %r13;
	mad.lo.s32 	%r16, %r43, %r12, %r12;
	mul.wide.u32 	%rd10, %r2, 4;
	mul.wide.u32 	%rd11, %r15, 4;
	add.s64 	%rd12, %rd10, %rd11;
	cvta.to.global.u64 	%rd13, %rd7;
	add.s64 	%rd27, %rd13, %rd12;
	mul.wide.u32 	%rd14, %r16, 4;
	mul.wide.u32 	%rd15, %r3, 4;
	add.s64 	%rd16, %rd14, %rd15;
	cvta.to.global.u64 	%rd17, %rd8;
	add.s64 	%rd26, %rd17, %rd16;
	mov.b32 	%r45, 0;
	mov.f32 	%f357, 0f00000000;
	mov.u32 	%r18, _ZZ11matmul_bl2dILj128ELj128ELj2ELj8EEvPfS0_S0_iiiE8shared_A;
$L__BB0_2:
	ld.param.u32 	%r44, [_Z11matmul_bl2dILj128ELj128ELj2ELj8EEvPfS0_S0_iii_param_5];
	ld.param.u32 	%r41, [_Z11matmul_bl2dILj128ELj128ELj2ELj8EEvPfS0_S0_iii_param_4];
	ld.global.f32 	%f195, [%rd27];
	shl.b32 	%r19, %r1, 2;
	add.s32 	%r20, %r18, %r19;
	st.shared.f32 	[%r20], %f195;
	ld.global.f32 	%f196, [%rd26];
	mov.u32 	%r21, _ZZ11matmul_bl2dILj128ELj128ELj2ELj8EEvPfS0_S0_iiiE8shared_B;
	add.s32 	%r22, %r21, %r19;
	st.shared.f32 	[%r22], %f196;
	bar.sync 	0;
	and.b32  	%r23, %r19, 4032;
	add.s32 	%r24, %r18, %r23;
	ld.shared.f32 	%f197, [%r24];
	ld.shared.f32 	%f198, [%r24+8];
	ld.shared.f32 	%f199, [%r24+16];
	ld.shared.f32 	%f200, [%r24+24];
	ld.shared.f32 	%f201, [%r24+32];
	ld.shared.f32 	%f202, [%r24+40];
	ld.shared.f32 	%f203, [%r24+48];
	ld.shared.f32 	%f204, [%r24+56];
	shl.b32 	%r25, %r1, 5;
	and.b32  	%r26, %r25, 480;
	add.s32 	%r27, %r21, %r26;
	ld.shared.f32 	%f205, [%r27];
	ld.shared.f32 	%f206, [%r27+4];
	ld.shared.f32 	%f207, [%r27+8];
	ld.shared.f32 	%f208, [%r27+12];
	ld.shared.f32 	%f209, [%r27+16];
	ld.shared.f32 	%f210, [%r27+20];
	ld.shared.f32 	%f211, [%r27+24];
	ld.shared.f32 	%f212, [%r27+28];
	fma.rn.f32 	%f213, %f197, %f205, %f420;
	fma.rn.f32 	%f214, %f197, %f206, %f419;
	fma.rn.f32 	%f215, %f197, %f207, %f418;
	fma.rn.f32 	%f216, %f197, %f208, %f417;
	fma.rn.f32 	%f217, %f197, %f209, %f416;
	fma.rn.f32 	%f218, %f197, %f210, %f415;
	fma.rn.f32 	%f219, %f197, %f211, %f414;
	fma.rn.f32 	%f220, %f197, %f212, %f413;
	fma.rn.f32 	%f221, %f198, %f205, %f412;
	fma.rn.f32 	%f222, %f198, %f206, %f411;
	fma.rn.f32 	%f223, %f198, %f207, %f410;
	fma.rn.f32 	%f224, %f198, %f208, %f409;
	fma.rn.f32 	%f225, %f198, %f209, %f408;
	fma.rn.f32 	%f226, %f198, %f210, %f407;
	fma.rn.f32 	%f227, %f198, %f211, %f406;
	fma.rn.f32 	%f228, %f198, %f212, %f405;
	fma.rn.f32 	%f229, %f199, %f205, %f404;
	fma.rn.f32 	%f230, %f199, %f206, %f403;
	fma.rn.f32 	%f231, %f199, %f207, %f402;
	fma.rn.f32 	%f232, %f199, %f208, %f401;
	fma.rn.f32 	%f233, %f199, %f209, %f400;
	fma.rn.f32 	%f234, %f199, %f210, %f399;
	fma.rn.f32 	%f235, %f199, %f211, %f398;
	fma.rn.f32 	%f236, %f199, %f212, %f397;
	fma.rn.f32 	%f237, %f200, %f205, %f396;
	fma.rn.f32 	%f238, %f200, %f206, %f395;
	fma.rn.f32 	%f239, %f200, %f207, %f394;
	fma.rn.f32 	%f240, %f200, %f208, %f393;
	fma.rn.f32 	%f241, %f200, %f209, %f392;
	fma.rn.f32 	%f242, %f200, %f210, %f391;
	fma.rn.f32 	%f243, %f200, %f211, %f390;
	fma.rn.f32 	%f244, %f200, %f212, %f389;
	fma.rn.f32 	%f245, %f201, %f205, %f388;
	fma.rn.f32 	%f246, %f201, %f206, %f387;
	fma.rn.f32 	%f247, %f201, %f207, %f386;
	fma.rn.f32 	%f248, %f201, %f208, %f385;
	fma.rn.f32 	%f249, %f201, %f209, %f384;
	fma.rn.f32 	%f250, %f201, %f210, %f383;
	fma.rn.f32 	%f251, %f201, %f211, %f382;
	fma.rn.f32 	%f252, %f201, %f212, %f381;
	fma.rn.f32 	%f253, %f202, %f205, %f380;
	fma.rn.f32 	%f254, %f202, %f206, %f379;
	fma.rn.f32 	%f255, %f202, %f207, %f378;
	fma.rn.f32 	%f256, %f202, %f208, %f377;
	fma.rn.f32 	%f257, %f202, %f209, %f376;
	fma.rn.f32 	%f258, %f202, %f210, %f375;
	fma.rn.f32 	%f259, %f202, %f211, %f374;
	fma.rn.f32 	%f260, %f202, %f212, %f373;
	fma.rn.f32 	%f261, %f203, %f205, %f372;
	fma.rn.f32 	%f262, %f203, %f206, %f371;
	fma.rn.f32 	%f263, %f203, %f207, %f370;
	fma.rn.f32 	%f264, %f203, %f208, %f369;
	fma.rn.f32 	%f265, %f203, %f209, %f368;
	fma.rn.f32 	%f266, %f203, %f210, %f367;
	fma.rn.f32 	%f267, %f203, %f211, %f366;
	fma.rn.f32 	%f268, %f203, %f212, %f365;
	fma.rn.f32 	%f269, %f204, %f205, %f364;
	fma.rn.f32 	%f270, %f204, %f206, %f363;
	fma.rn.f32 	%f271, %f204, %f207, %f362;
	fma.rn.f32 	%f272, %f204, %f208, %f361;
	fma.rn.f32 	%f273, %f204, %f209, %f360;
	fma.rn.f32 	%f274, %f204, %f210, %f359;
	fma.rn.f32 	%f275, %f204, %f211, %f358;
	fma.rn.f32 	%f276, %f204, %f212, %f357;
	bar.sync 	0;
	ld.shared.f32 	%f277, [%r24+4];
	ld.shared.f32 	%f278, [%r24+12];
	ld.shared.f32 	%f279, [%r24+20];
	ld.shared.f32 	%f280, [%r24+28];
	ld.shared.f32 	%f281, [%r24+36];
	ld.shared.f32 	%f282, [%r24+44];
	ld.shared.f32 	%f283, [%r24+52];
	ld.shared.f32 	%f284, [%r24+60];
	ld.shared.f32 	%f285, [%r27+512];
	ld.shared.f32 	%f286, [%r27+516];
	ld.shared.f32 	%f287, [%r27+520];
	ld.shared.f32 	%f288, [%r27+524];
	ld.shared.f32 	%f289, [%r27+528];
	ld.shared.f32 	%f290, [%r27+532];
	ld.shared.f32 	%f291, [%r27+536];
	ld.shared.f32 	%f292, [%r27+540];
	fma.rn.f32 	%f420, %f277, %f285, %f213;
	fma.rn.f32 	%f419, %f277, %f286, %f214;
	fma.rn.f32 	%f418, %f277, %f287, %f215;
	fma.rn.f32 	%f417, %f277, %f288, %f216;
	fma.rn.f32 	%f416, %f277, %f289, %f217;
	fma.rn.f32 	%f415, %f277, %f290, %f218;
	fma.rn.f32 	%f414, %f277, %f291, %f219;
	fma.rn.f32 	%f413, %f277, %f292, %f220;
	fma.rn.f32 	%f412, %f278, %f285, %f221;
	fma.rn.f32 	%f411, %f278, %f286, %f222;
	fma.rn.f32 	%f410, %f278, %f287, %f223;
	fma.rn.f32 	%f409, %f278, %f288, %f224;
	fma.rn.f32 	%f408, %f278, %f289, %f225;
	fma.rn.f32 	%f407, %f278, %f290, %f226;
	fma.rn.f32 	%f406, %f278, %f291, %f227;
	fma.rn.f32 	%f405, %f278, %f292, %f228;
	fma.rn.f32 	%f404, %f279, %f285, %f229;
	fma.rn.f32 	%f403, %f279, %f286, %f230;
	fma.rn.f32 	%f402, %f279, %f287, %f231;
	fma.rn.f32 	%f401, %f279, %f288, %f232;
	fma.rn.f32 	%f400, %f279, %f289, %f233;
	fma.rn.f32 	%f399, %f279, %f290, %f234;
	fma.rn.f32 	%f398, %f279, %f291, %f235;
	fma.rn.f32 	%f397, %f279, %f292, %f236;
	fma.rn.f32 	%f396, %f280, %f285, %f237;
	fma.rn.f32 	%f395, %f280, %f286, %f238;
	fma.rn.f32 	%f394, %f280, %f287, %f239;
	fma.rn.f32 	%f393, %f280, %f288, %f240;
	fma.rn.f32 	%f392, %f280, %f289, %f241;
	fma.rn.f32 	%f391, %f280, %f290, %f242;
	fma.rn.f32 	%f390, %f280, %f291, %f243;
	fma.rn.f32 	%f389, %f280, %f292, %f244;
	fma.rn.f32 	%f388, %f281, %f285, %f245;
	fma.rn.f32 	%f387, %f281, %f286, %f246;
	fma.rn.f32 	%f386, %f281, %f287, %f247;
	fma.rn.f32 	%f385, %f281, %f288, %f248;
	fma.rn.f32 	%f384, %f281, %f289, %f249;
	fma.rn.f32 	%f383, %f281, %f290, %f250;
	fma.rn.f32 	%f382, %f281, %f291, %f251;
	fma.rn.f32 	%f381, %f281, %f292, %f252;
	fma.rn.f32 	%f380, %f282, %f285, %f253;
	fma.rn.f32 	%f379, %f282, %f286, %f254;
	fma.rn.f32 	%f378, %f282, %f287, %f255;
	fma.rn.f32 	%f377, %f282, %f288, %f256;
	fma.rn.f32 	%f376, %f282, %f289, %f257;
	fma.rn.f32 	%f375, %f282, %f290, %f258;
	fma.rn.f32 	%f374, %f282, %f291, %f259;
	fma.rn.f32 	%f373, %f282, %f292, %f260;
	fma.rn.f32 	%f372, %f283, %f285, %f261;
	fma.rn.f32 	%f371, %f283, %f286, %f262;
	fma.rn.f32 	%f370, %f283, %f287, %f263;
	fma.rn.f32 	%f369, %f283, %f288, %f264;
	fma.rn.f32 	%f368, %f283, %f289, %f265;
	fma.rn.f32 	%f367, %f283, %f290, %f266;
	fma.rn.f32 	%f366, %f283, %f291, %f267;
	fma.rn.f32 	%f365, %f283, %f292, %f268;
	fma.rn.f32 	%f364, %f284, %f285, %f269;
	fma.rn.f32 	%f363, %f284, %f286, %f270;
	fma.rn.f32 	%f362, %f284, %f287, %f271;
	fma.rn.f32 	%f361, %f284, %f288, %f272;
	fma.rn.f32 	%f360, %f284, %f289, %f273;
	fma.rn.f32 	%f359, %f284, %f290, %f274;
	fma.rn.f32 	%f358, %f284, %f291, %f275;
	fma.rn.f32 	%f357, %f284, %f292, %f276;
	bar.sync 	0;
	add.s32 	%r45, %r45, 2;
	add.s64 	%rd27, %rd27, 8;
	shl.b32 	%r28, %r44, 1;
	mul.wide.u32 	%rd18, %r28, 4;
	add.s64 	%rd26, %rd26, %rd18;
	setp.lt.s32 	%p2, %r45, %r41;
	@%p2 bra 	$L__BB0_2;
$L__BB0_3:
	ld.param.u32 	%r42, [_Z11matmul_bl2dILj128ELj128ELj2ELj8EEvPfS0_S0_iii_param_4];
	ld.param.u64 	%rd25, [_Z11matmul_bl2dILj128ELj128ELj2ELj8EEvPfS0_S0_iii_param_2];
	mov.u32 	%r29, %ctaid.x;
	shl.b32 	%r30, %r29, 7;
	mov.u32 	%r31, %ctaid.y;
	mul.lo.s32 	%r32, %r31, %r42;
	shl.b32 	%r33, %r32, 7;
	add.s32 	%r34, %r33, %r30;
	cvt.u64.u32 	%rd19, %r34;
	cvta.to.global.u64 	%rd20, %rd25;
	mov.u32 	%r35, %tid.x;
	shl.b32 	%r36, %r35, 11;
	shl.b32 	%r37, %r35, 3;
	or.b32  	%r38, %r37, %r36;
	and.b32  	%r39, %r38, 2064504;
	cvt.u64.u32 	%rd21, %r39;
	add.s64 	%rd22, %rd21, %rd19;
	shl.b64 	%rd23, %rd22, 2;
	add.s64 	%rd24, %rd20, %rd23;
	st.global.f32 	[%rd24], %f420;
	st.global.f32 	[%rd24+4], %f419;
	st.global.f32 	[%rd24+8], %f418;
	st.global.f32 	[%rd24+12], %f417;
	st.global.f32 	[%rd24+16], %f416;
	st.global.f32 	[%rd24+20], %f415;
	st.global.f32 	[%rd24+24], %f414;
	st.global.f32 	[%rd24+28], %f413;
	st.global.f32 	[%rd24+16384], %f412;
	st.global.f32 	[%rd24+16388], %f411;
	st.global.f32 	[%rd24+16392], %f410;
	st.global.f32 	[%rd24+16396], %f409;
	st.global.f32 	[%rd24+16400], %f408;
	st.global.f32 	[%rd24+16404], %f407;
	st.global.f32 	[%rd24+16408], %f406;
	st.global.f32 	[%rd24+16412], %f405;
	st.global.f32 	[%rd24+32768], %f404;
	st.global.f32 	[%rd24+32772], %f403;
	st.global.f32 	[%rd24+32776], %f402;
	st.global.f32 	[%rd24+32780], %f401;
	st.global.f32 	[%rd24+32784], %f400;
	st.global.f32 	[%rd24+32788], %f399;
	st.global.f32 	[%rd24+32792], %f398;
	st.global.f32 	[%rd24+32796], %f397;
	st.global.f32 	[%rd24+49152], %f396;
	st.global.f32 	[%rd24+49156], %f395;
	st.global.f32 	[%rd24+49160], %f394;
	st.global.f32 	[%rd24+49164], %f393;
	st.global.f32 	[%rd24+49168], %f392;
	st.global.f32 	[%rd24+49172], %f391;
	st.global.f32 	[%rd24+49176], %f390;
	st.global.f32 	[%rd24+49180], %f389;
	st.global.f32 	[%rd24+65536], %f388;
	st.global.f32 	[%rd24+65540], %f387;
	st.global.f32 	[%rd24+65544], %f386;
	st.global.f32 	[%rd24+65548], %f385;
	st.global.f32 	[%rd24+65552], %f384;
	st.global.f32 	[%rd24+65556], %f383;
	st.global.f32 	[%rd24+65560], %f382;
	st.global.f32 	[%rd24+65564], %f381;
	st.global.f32 	[%rd24+81920], %f380;
	st.global.f32 	[%rd24+81924], %f379;
	st.global.f32 	[%rd24+81928], %f378;
	st.global.f32 	[%rd24+81932], %f377;
	st.global.f32 	[%rd24+81936], %f376;
	st.global.f32 	[%rd24+81940], %f375;
	st.global.f32 	[%rd24+81944], %f374;
	st.global.f32 	[%rd24+81948], %f373;
	st.global.f32 	[%rd24+98304], %f372;
	st.global.f32 	[%rd24+98308], %f371;
	st.global.f32 	[%rd24+98312], %f370;
	st.global.f32 	[%rd24+98316], %f369;
	st.global.f32 	[%rd24+98320], %f368;
	st.global.f32 	[%rd24+98324], %f367;
	st.global.f32 	[%rd24+98328], %f366;
	st.global.f32 	[%rd24+98332], %f365;
	st.global.f32 	[%rd24+114688], %f364;
	st.global.f32 	[%rd24+114692], %f363;
	st.global.f32 	[%rd24+114696], %f362;
	st.global.f32 	[%rd24+114700], %f361;
	st.global.f32 	[%rd24+114704], %f360;
	st.global.f32 	[%rd24+114708], %f359;
	st.global.f32 	[%rd24+114712], %f358;
	st.global.f32 	[%rd24+114716], %f357;
	ret;

}


// ===== COMPILED SASS (sm_100) =====

	.target	sm_100

	.elftype	@"ET_EXEC"


//--------------------- .note.nv.tkinfo           --------------------------
	.section	.note.nv.tkinfo,"",@"SHT_NOTE"
	.sectionflags	@"SHF_NOTE_NV_TKINFO"
	.tkinfo
        /*0018*/ 	.word	0x00000002
        /*0030*/ 	.string	""
        /*0030*/ 	.string	"ptxas"
        /*0030*/ 	.string	"Cuda compilation tools, release 13.0, V13.0.88"
        /*0030*/ 	.string	"Build cuda_13.0.r13.0/compiler.36424714_0"
        /*0030*/ 	.string	"-arch sm_100 -m 64 "



//--------------------- .note.nv.cuinfo           --------------------------
	.section	.note.nv.cuinfo,"",@"SHT_NOTE"
	.sectionflags	@"SHF_NOTE_NV_CUINFO"
        /*0018*/ 	.short	0x0002
        /*001a*/ 	.short	0x0064
        /*001c*/ 	.short	0x0082
	.zero		2


//--------------------- .nv.info                  --------------------------
	.section	.nv.info,"",@"SHT_CUDA_INFO"
	.align	4


	//----- nvinfo : EIATTR_REGCOUNT
	.align		4
        /*0000*/ 	.byte	0x04, 0x2f
        /*0002*/ 	.short	(.L_1 - .L_0)
	.align		4
.L_0:
        /*0004*/ 	.word	index@(_Z11matmul_bl2dILj128ELj128ELj2ELj8EEvPfS0_S0_iii)
        /*0008*/ 	.word	0x00000060


	//----- nvinfo : EIATTR_FRAME_SIZE
	.align		4
.L_1:
        /*000c*/ 	.byte	0x04, 0x11
        /*000e*/ 	.short	(.L_3 - .L_2)
	.align		4
.L_2:
        /*0010*/ 	.word	index@(_Z11matmul_bl2dILj128ELj128ELj2ELj8EEvPfS0_S0_iii)
        /*0014*/ 	.word	0x00000000


	//----- nvinfo : EIATTR_MIN_STACK_SIZE
	.align		4
.L_3:
        /*0018*/ 	.byte	0x04, 0x12
        /*001a*/ 	.short	(.L_5 - .L_4)
	.align		4
.L_4:
        /*001c*/ 	.word	index@(_Z11matmul_bl2dILj128ELj128ELj2ELj8EEvPfS0_S0_iii)
        /*0020*/ 	.word	0x00000000
.L_5:


//--------------------- .nv.compat                --------------------------
	.section	.nv.compat,"",@"SHT_CUDA_COMPAT_INFO"
	.align	4
        /*0000*/ 	.byte	0x02, 0x09, 0x00, 0x00, 0x02, 0x02, 0x01, 0x00, 0x02, 0x05, 0x05, 0x00, 0x03, 0x07, 0x01, 0x01
        /*0010*/ 	.byte	0x02, 0x03, 0x00, 0x00, 0x02, 0x06, 0x01, 0x00, 0x04, 0x0b, 0x08, 0x00, 0x09, 0x00, 0x00, 0x00
        /*0020*/ 	.byte	0x00, 0x00, 0x00, 0x00


//--------------------- .nv.info._Z11matmul_bl2dILj128ELj128ELj2ELj8EEvPfS0_S0_iii --------------------------
	.section	.nv.info._Z11matmul_bl2dILj128ELj128ELj2ELj8EEvPfS0_S0_iii,"",@"SHT_CUDA_INFO"
	.sectionflags	@""
	.align	4


	//----- nvinfo : EIATTR_CUDA_API_VERSION
	.align		4
        /*0000*/ 	.byte	0x04, 0x37
        /*0002*/ 	.short	(.L_7 - .L_6)
.L_6:
        /*0004*/ 	.word	0x00000082


	//----- nvinfo : EIATTR_KPARAM_INFO
	.align		4
.L_7:
        /*0008*/ 	.byte	0x04, 0x17
        /*000a*/ 	.short	(.L_9 - .L_8)
.L_8:
        /*000c*/ 	.word	0x00000000
        /*0010*/ 	.short	0x0005
        /*0012*/ 	.short	0x0020
        /*0014*/ 	.byte	0x00, 0xf0, 0x11, 0x00


	//----- nvinfo : EIATTR_KPARAM_INFO
	.align		4
.L_9:
        /*0018*/ 	.byte	0x04, 0x17
        /*001a*/ 	.short	(.L_11 - .L_10)
.L_10:
        /*001c*/ 	.word	0x00000000
        /*0020*/ 	.short	0x0004
        /*0022*/ 	.short	0x001c
        /*0024*/ 	.byte	0x00, 0xf0, 0x11, 0x00


	//----- nvinfo : EIATTR_KPARAM_INFO
	.align		4
.L_11:
        /*0028*/ 	.byte	0x04, 0x17
        /*002a*/ 	.short	(.L_13 - .L_12)
.L_12:
        /*002c*/ 	.word	0x00000000
        /*0030*/ 	.short	0x0003
        /*0032*/ 	.short	0x0018
        /*0034*/ 	.byte	0x00, 0xf0, 0x11, 0x00


	//----- nvinfo : EIATTR_KPARAM_INFO
	.align		4
.L_13:
        /*0038*/ 	.byte	0x04, 0x17
        /*003a*/ 	.short	(.L_15 - .L_14)
.L_14:
        /*003c*/ 	.word	0x00000000
        /*0040*/ 	.short	0x0002
        /*0042*/ 	.short	0x0010
        /*0044*/ 	.byte	0x00, 0xf5, 0x21, 0x00


	//----- nvinfo : EIATTR_KPARAM_INFO
	.align		4
.L_15:
        /*0048*/ 	.byte	0x04, 0x17
        /*004a*/ 	.short	(.L_17 - .L_16)
.L_16:
        /*004c*/ 	.word	0x00000000
        /*0050*/ 	.short	0x0001
        /*0052*/ 	.short	0x0008
        /*0054*/ 	.byte	0x00, 0xf5, 0x21, 0x00


	//----- nvinfo : EIATTR_KPARAM_INFO
	.align		4
.L_17:
        /*0058*/ 	.byte	0x04, 0x17
        /*005a*/ 	.short	(.L_19 - .L_18)
.L_18:
        /*005c*/ 	.word	0x00000000
        /*0060*/ 	.short	0x0000
        /*0062*/ 	.short	0x0000
        /*0064*/ 	.byte	0x00, 0xf5, 0x21, 0x00


	//----- nvinfo : EIATTR_SPARSE_MMA_MASK
	.align		4
.L_19:
        /*0068*/ 	.byte	0x03, 0x50
        /*006a*/ 	.short	0x0000


	//----- nvinfo : EIATTR_MAXREG_COUNT
	.align		4
        /*006c*/ 	.byte	0x03, 0x1b
        /*006e*/ 	.short	0x00ff


	//----- nvinfo : EIATTR_NUM_BARRIERS
	.align		4
        /*0070*/ 	.byte	0x02, 0x4c
        /*0072*/ 	.byte	0x01
	.zero		1


	//----- nvinfo : EIATTR_MERCURY_ISA_VERSION
	.align		4
        /*0074*/ 	.byte	0x03, 0x5f
        /*0076*/ 	.short	0x0101


	//----- nvinfo : EIATTR_VRC_CTA_INIT_COUNT
	.align		4
        /*0078*/ 	.byte	0x02, 0x4a
	.zero		1
	.zero		1


	//----- nvinfo : EIATTR_EXIT_INSTR_OFFSETS
	.align		4
        /*007c*/ 	.byte	0x04, 0x1c
        /*007e*/ 	.short	(.L_21 - .L_20)


	//   ....[0]....
.L_20:
        /*0080*/ 	.word	0x00001380


	//----- nvinfo : EIATTR_CBANK_PARAM_SIZE
	.align		4
.L_21:
        /*0084*/ 	.byte	0x03, 0x19
        /*0086*/ 	.short	0x0024


	//----- nvinfo : EIATTR_PARAM_CBANK
	.align		4
        /*0088*/ 	.byte	0x04, 0x0a
        /*008a*/ 	.short	(.L_23 - .L_22)
	.align		4
.L_22:
        /*008c*/ 	.word	index@(.nv.constant0._Z11matmul_bl2dILj128ELj128ELj2ELj8EEvPfS0_S0_iii)
        /*0090*/ 	.short	0x0380
        /*0092*/ 	.short	0x0024


	//----- nvinfo : EIATTR_SW_WAR
	.align		4
.L_23:
        /*0094*/ 	.byte	0x04, 0x36
        /*0096*/ 	.short	(.L_25 - .L_24)
.L_24:
        /*0098*/ 	.word	0x00000008
.L_25:


//--------------------- .nv.callgraph             --------------------------
	.section	.nv.callgraph,"",@"SHT_CUDA_CALLGRAPH"
	.align	4
	.sectionentsize	8
	.align		4
        /*0000*/ 	.word	0x00000000
	.align		4
        /*0004*/ 	.word	0xffffffff
	.align		4
        /*0008*/ 	.word	0x00000000
	.align		4
        /*000c*/ 	.word	0xfffffffe
	.align		4
        /*0010*/ 	.word	0x00000000
	.align		4
        /*0014*/ 	.word	0xfffffffd
	.align		4
        /*0018*/ 	.word	0x00000000
	.align		4
        /*001c*/ 	.word	0xfffffffc


//--------------------- .text._Z11matmul_bl2dILj128ELj128ELj2ELj8EEvPfS0_S0_iii --------------------------
	.section	.text._Z11matmul_bl2dILj128ELj128ELj2ELj8EEvPfS0_S0_iii,"ax",@progbits
	.align	128
        .global         _Z11matmul_bl2dILj128ELj128ELj2ELj8EEvPfS0_S0_iii
        .type           _Z11matmul_bl2dILj128ELj128ELj2ELj8EEvPfS0_S0_iii,@function
        .size           _Z11matmul_bl2dILj128ELj128ELj2ELj8EEvPfS0_S0_iii,(.L_x_3 - _Z11matmul_bl2dILj128ELj128ELj2ELj8EEvPfS0_S0_iii)
        .other          _Z11matmul_bl2dILj128ELj128ELj2ELj8EEvPfS0_S0_iii,@"STO_CUDA_ENTRY STV_DEFAULT"
_Z11matmul_bl2dILj128ELj128ELj2ELj8EEvPfS0_S0_iii:
.text._Z11matmul_bl2dILj128ELj128ELj2ELj8EEvPfS0_S0_iii:
[----:B------:R-:W-:Y:S01]  /*0000*/  LDC R1, c[0x0][0x37c] ;  /* 0x0000df00ff017b82 */ /* 0x000fe20000000800 */
[----:B------:R-:W0:Y:S07]  /*0010*/  LDCU UR14, c[0x0][0x39c] ;  /* 0x00007380ff0e77ac */ /* 0x000e2e0008000800 */
[----:B------:R-:W1:Y:S01]  /*0020*/  S2UR UR6, SR_CTAID.Y ;  /* 0x00000000000679c3 */ /* 0x000e620000002600 */
[----:B------:R-:W2:Y:S01]  /*0030*/  S2R R0, SR_TID.X ;  /* 0x0000000000007919 */ /* 0x000ea20000002100 */
[----:B------:R-:W-:Y:S01]  /*0040*/  HFMA2 R86, -RZ, RZ, 0, 0 ;  /* 0x00000000ff567431 */ /* 0x000fe200000001ff */
[----:B------:R-:W-:Y:S01]  /*0050*/  CS2R R52, SRZ ;  /* 0x0000000000347805 */ /* 0x000fe2000001ff00 */
[----:B------:R-:W-:Y:S01]  /*0060*/  HFMA2 R81, -RZ, RZ, 0, 0 ;  /* 0x00000000ff517431 */ /* 0x000fe200000001ff */
[----:B------:R-:W-:Y:S01]  /*0070*/  CS2R R26, SRZ ;  /* 0x00000000001a7805 */ /* 0x000fe2000001ff00 */
[----:B------:R-:W-:Y:S01]  /*0080*/  HFMA2 R63, -RZ, RZ, 0, 0 ;  /* 0x00000000ff3f7431 */ /* 0x000fe200000001ff */
[----:B------:R-:W-:Y:S01]  /*0090*/  MOV R84, RZ ;  /* 0x000000ff00547202 */ /* 0x000fe20000000f00 */
[----:B------:R-:W3:Y:S01]  /*00a0*/  S2UR UR7, SR_CTAID.X ;  /* 0x00000000000779c3 */ /* 0x000ee20000002500 */
[----:B------:R-:W-:Y:S01]  /*00b0*/  HFMA2 R54, -RZ, RZ, 0, 0 ;  /* 0x00000000ff367431 */ /* 0x000fe200000001ff */
[----:B------:R-:W-:-:S02]  /*00c0*/  CS2R R36, SRZ ;  /* 0x0000000000247805 */ /* 0x000fc4000001ff00 */
[----:B------:R-:W-:Y:S02]  /*00d0*/  CS2R R4, SRZ ;  /* 0x0000000000047805 */ /* 0x000fe4000001ff00 */
[----:B------:R-:W-:Y:S02]  /*00e0*/  CS2R R6, SRZ ;  /* 0x0000000000067805 */ /* 0x000fe4000001ff00 */
[----:B------:R-:W-:Y:S02]  /*00f0*/  CS2R R38, SRZ ;  /* 0x0000000000267805 */ /* 0x000fe4000001ff00 */
[----:B------:R-:W-:Y:S02]  /*0100*/  CS2R R12, SRZ ;  /* 0x00000000000c7805 */ /* 0x000fe4000001ff00 */
[----:B------:R-:W-:Y:S02]  /*0110*/  CS2R R8, SRZ ;  /* 0x0000000000087805 */ /* 0x000fe4000001ff00 */
[----:B------:R-:W-:Y:S01]  /*0120*/  CS2R R10, SRZ ;  /* 0x00000000000a7805 */ /* 0x000fe2000001ff00 */
[----:B0-----:R-:W-:Y:S01]  /*0130*/  UISETP.GE.AND UP0, UPT, UR14, 0x1, UPT ;  /* 0x000000010e00788c */ /* 0x001fe2000bf06270 */
[----:B------:R-:W-:-:S02]  /*0140*/  CS2R R42, SRZ ;  /* 0x00000000002a7805 */ /* 0x000fc4000001ff00 */
[----:B------:R-:W-:Y:S02]  /*0150*/  MOV R41, RZ ;  /* 0x000000ff00297202 */ /* 0x000fe40000000f00 */
[----:B------:R-:W-:Y:S02]  /*0160*/  CS2R R14, SRZ ;  /* 0x00000000000e7805 */ /* 0x000fe4000001ff00 */
[----:B------:R-:W-:Y:S02]  /*0170*/  CS2R R60, SRZ ;  /* 0x00000000003c7805 */ /* 0x000fe4000001ff00 */
[----:B------:R-:W-:Y:S02]  /*0180*/  CS2R R58, SRZ ;  /* 0x00000000003a7805 */ /* 0x000fe4000001ff00 */
[----:B------:R-:W-:Y:S02]  /*0190*/  CS2R R44, SRZ ;  /* 0x00000000002c7805 */ /* 0x000fe4000001ff00 */
[----:B------:R-:W-:-:S02]  /*01a0*/  CS2R R16, SRZ ;  /* 0x0000000000107805 */ /* 0x000fc4000001ff00 */
[----:B------:R-:W-:Y:S02]  /*01b0*/  MOV R56, RZ ;  /* 0x000000ff00387202 */ /* 0x000fe40000000f00 */
[----:B------:R-:W-:Y:S02]  /*01c0*/  CS2R R46, SRZ ;  /* 0x00000000002e7805 */ /* 0x000fe4000001ff00 */
[----:B------:R-:W-:Y:S02]  /*01d0*/  MOV R67, RZ ;  /* 0x000000ff00437202 */ /* 0x000fe40000000f00 */
[----:B------:R-:W-:Y:S02]  /*01e0*/  CS2R R18, SRZ ;  /* 0x0000000000127805 */ /* 0x000fe4000001ff00 */
[----:B------:R-:W-:Y:S02]  /*01f0*/  CS2R R68, SRZ ;  /* 0x0000000000447805 */ /* 0x000fe4000001ff00 */
[----:B------:R-:W-:-:S02]  /*0200*/  CS2R R70, SRZ ;  /* 0x0000000000467805 */ /* 0x000fc4000001ff00 */
[----:B------:R-:W-:Y:S02]  /*0210*/  CS2R R48, SRZ ;  /* 0x0000000000307805 */ /* 0x000fe4000001ff00 */
[----:B------:R-:W-:Y:S02]  /*0220*/  CS2R R20, SRZ ;  /* 0x0000000000147805 */ /* 0x000fe4000001ff00 */
[----:B------:R-:W-:Y:S02]  /*0230*/  CS2R R72, SRZ ;  /* 0x0000000000487805 */ /* 0x000fe4000001ff00 */
[----:B------:R-:W-:Y:S02]  /*0240*/  CS2R R74, SRZ ;  /* 0x00000000004a7805 */ /* 0x000fe4000001ff00 */
[----:B------:R-:W-:Y:S02]  /*0250*/  CS2R R50, SRZ ;  /* 0x0000000000327805 */ /* 0x000fe4000001ff00 */
[----:B------:R-:W-:-:S02]  /*0260*/  CS2R R22, SRZ ;  /* 0x0000000000167805 */ /* 0x000fc4000001ff00 */
[----:B------:R-:W-:Y:S02]  /*0270*/  CS2R R76, SRZ ;  /* 0x00000000004c7805 */ /* 0x000fe4000001ff00 */
[----:B------:R-:W-:Y:S02]  /*0280*/  CS2R R78, SRZ ;  /* 0x00000000004e7805 */ /* 0x000fe4000001ff00 */
[----:B------:R-:W-:Y:S01]  /*0290*/  CS2R R24, SRZ ;  /* 0x0000000000187805 */ /* 0x000fe2000001ff00 */
[----:B------:R-:W0:Y:S01]  /*02a0*/  LDCU.64 UR12, c[0x0][0x358] ;  /* 0x00006b00ff0c77ac */ /* 0x000e220008000a00 */
[----:B-1----:R-:W-:Y:S01]  /*02b0*/  UIMAD UR6, UR6, UR14, URZ ;  /* 0x0000000e060672a4 */ /* 0x002fe2000f8e02ff */
[----:B--23--:R-:W-:Y:S11]  /*02c0*/  BRA.U !UP0, `(.L_x_0) ;  /* 0x0000000d08047547 */ /* 0x00cff6000b800000 */
[----:B------:R-:W1:Y:S01]  /*02d0*/  LDCU UR15, c[0x0][0x3a0] ;  /* 0x00007400ff0f77ac */ /* 0x000e620008000800 */
[C---:B------:R-:W-:Y:S01]  /*02e0*/  LOP3.LUT R3, R0.reuse, 0x1, RZ, 0xc0, !PT ;  /* 0x0000000100037812 */ /* 0x040fe200078ec0ff */
[----:B------:R-:W2:Y:S01]  /*02f0*/  S2UR UR11, SR_CgaCtaId ;  /* 0x00000000000b79c3 */ /* 0x000ea20000008800 */
[----:B------:R-:W-:Y:S01]  /*0300*/  SHF.R.U32.HI R28, RZ, 0x1, R0 ;  /* 0x00000001ff1c7819 */ /* 0x000fe20000011600 */
[----:B------:R-:W3:Y:S01]  /*0310*/  LDCU.128 UR16, c[0x0][0x380] ;  /* 0x00007000ff1077ac */ /* 0x000ee20008000c00 */
[----:B------:R-:W-:Y:S02]  /*0320*/  LOP3.LUT R2, R0, 0x7f, RZ, 0xc0, !PT ;  /* 0x0000007f00027812 */ /* 0x000fe400078ec0ff */
[----:B------:R-:W-:Y:S01]  /*0330*/  MOV R29, 0x4 ;  /* 0x00000004001d7802 */ /* 0x000fe20000000f00 */
[----:B------:R-:W-:Y:S01]  /*0340*/  USHF.L.U32 UR8, UR6, 0x7, URZ ;  /* 0x0000000706087899 */ /* 0x000fe200080006ff */
[----:B------:R-:W-:Y:S01]  /*0350*/  IMAD R3, R28, UR14, R3 ;  /* 0x0000000e1c037c24 */ /* 0x000fe2000f8e0203 */
[----:B------:R-:W-:Y:S01]  /*0360*/  USHF.L.U32 UR4, UR7, 0x7, URZ ;  /* 0x0000000707047899 */ /* 0x000fe200080006ff */
[----:B------:R-:W-:-:S03]  /*0370*/  MOV R86, RZ ;  /* 0x000000ff00567202 */ /* 0x000fc60000000f00 */
[----:B------:R-:W-:Y:S01]  /*0380*/  UIMAD.WIDE.U32 UR4, UR4, 0x4, URZ ;  /* 0x00000004040478a5 */ /* 0x000fe2000f8e00ff */
[----:B------:R-:W-:Y:S01]  /*0390*/  MOV R31, UR8 ;  /* 0x00000008001f7c02 */ /* 0x000fe20008000f00 */
[----:B------:R-:W-:Y:S01]  /*03a0*/  UMOV UR8, 0x400 ;  /* 0x0000040000087882 */ /* 0x000fe20000000000 */
[----:B-1----:R-:W-:Y:S02]  /*03b0*/  IMAD R28, R2, UR15, R2 ;  /* 0x0000000f021c7c24 */ /* 0x002fe4000f8e0202 */
[----:B------:R-:W-:-:S04]  /*03c0*/  IMAD.WIDE.U32 R2, R3, 0x4, RZ ;  /* 0x0000000403027825 */ /* 0x000fc800078e00ff */
[----:B------:R-:W-:Y:S01]  /*03d0*/  IMAD.WIDE.U32 R28, R28, R29, UR4 ;  /* 0x000000041c1c7e25 */ /* 0x000fe2000f8e001d */
[----:B------:R-:W-:Y:S01]  /*03e0*/  UMOV UR4, URZ ;  /* 0x000000ff00047c82 */ /* 0x000fe20008000000 */
[----:B--2---:R-:W-:Y:S02]  /*03f0*/  ULEA UR9, UR11, UR8, 0x18 ;  /* 0x000000080b097291 */ /* 0x004fe4000f8ec0ff */
[----:B------:R-:W-:Y:S01]  /*0400*/  IMAD.WIDE.U32 R2, R31, 0x4, R2 ;  /* 0x000000041f027825 */ /* 0x000fe200078e0002 */
[----:B---3--:R-:W-:Y:S02]  /*0410*/  IADD3 R90, P1, PT, R28, UR18, RZ ;  /* 0x000000121c5a7c10 */ /* 0x008fe4000ff3e0ff */
[----:B------:R-:W-:Y:S02]  /*0420*/  IADD3 R2, P0, PT, R2, UR16, RZ ;  /* 0x0000001002027c10 */ /* 0x000fe4000ff1e0ff */
[----:B------:R-:W-:Y:S02]  /*0430*/  IADD3.X R91, PT, PT, R29, UR19, RZ, P1, !PT ;  /* 0x000000131d5b7c10 */ /* 0x000fe40008ffe4ff */
[----:B------:R-:W-:-:S09]  /*0440*/  IADD3.X R3, PT, PT, R3, UR17, RZ, P0, !PT ;  /* 0x0000001103037c10 */ /* 0x000fd200087fe4ff */
.L_x_1:
[----:B0-----:R0:W2:Y:S04]  /*0450*/  LDG.E R28, desc[UR12][R2.64] ;  /* 0x0000000c021c7981 */ /* 0x0010a8000c1e1900 */
[----:B------:R-:W3:Y:S01]  /*0460*/  LDG.E R30, desc[UR12][R90.64] ;  /* 0x0000000c5a1e7981 */ /* 0x000ee2000c1e1900 */
[----:B------:R-:W-:Y:S01]  /*0470*/  UIADD3 UR5, UPT, UPT, UR8, 0x400, URZ ;  /* 0x0000040008057890 */ /* 0x000fe2000fffe0ff */
[C---:B------:R-:W-:Y:S01]  /*0480*/  SHF.L.U32 R29, R0.reuse, 0x2, RZ ;  /* 0x00000002001d7819 */ /* 0x040fe200000006ff */
[----:B------:R-:W-:Y:S01]  /*0490*/  UIADD3 UR4, UPT, UPT, UR4, 0x2, URZ ;  /* 0x0000000204047890 */ /* 0x000fe2000fffe0ff */
[----:B------:R-:W-:Y:S01]  /*04a0*/  SHF.L.U32 R80, R0, 0x5, RZ ;  /* 0x0000000500507819 */ /* 0x000fe200000006ff */
[----:B------:R-:W-:Y:S01]  /*04b0*/  ULEA UR5, UR11, UR5, 0x18 ;  /* 0x000000050b057291 */ /* 0x000fe2000f8ec0ff */
[----:B------:R-:W-:Y:S01]  /*04c0*/  LOP3.LUT R88, R29, 0xfc0, RZ, 0xc0, !PT ;  /* 0x00000fc01d587812 */ /* 0x000fe200078ec0ff */
[----:B------:R-:W-:Y:S01]  /*04d0*/  USHF.L.U32 UR10, UR15, 0x1, URZ ;  /* 0x000000010f0a7899 */ /* 0x000fe200080006ff */
[----:B------:R-:W-:Y:S01]  /*04e0*/  LOP3.LUT R80, R80, 0x1e0, RZ, 0xc0, !PT ;  /* 0x000001e050507812 */ /* 0x000fe200078ec0ff */
[----:B------:R-:W-:Y:S01]  /*04f0*/  UISETP.GE.AND UP0, UPT, UR4, UR14, UPT ;  /* 0x0000000e0400728c */ /* 0x000fe2000bf06270 */
[----:B0-----:R-:W-:-:S04]  /*0500*/  IADD3 R2, P0, PT, R2, 0x8, RZ ;  /* 0x0000000802027810 */ /* 0x001fc80007f1e0ff */
[----:B------:R-:W-:Y:S01]  /*0510*/  IADD3.X R3, PT, PT, RZ, R3, RZ, P0, !PT ;  /* 0x00000003ff037210 */ /* 0x000fe200007fe4ff */
[----:B--2---:R-:W-:Y:S04]  /*0520*/  STS [R29+UR9], R28 ;  /* 0x0000001c1d007988 */ /* 0x004fe80008000809 */
[----:B---3--:R-:W-:Y:S01]  /*0530*/  STS [R29+UR5], R30 ;  /* 0x0000001e1d007988 */ /* 0x008fe20008000805 */
[----:B------:R-:W-:Y:S06]  /*0540*/  BAR.SYNC.DEFER_BLOCKING 0x0 ;  /* 0x0000000000007b1d */ /* 0x000fec0000010000 */
[----:B------:R-:W-:Y:S04]  /*0550*/  LDS R66, [R88+UR9] ;  /* 0x0000000958427984 */ /* 0x000fe80008000800 */
[----:B------:R-:W0:Y:S04]  /*0560*/  LDS.128 R32, [R80+UR5] ;  /* 0x0000000550207984 */ /* 0x000e280008000c00 */
[----:B------:R-:W1:Y:S04]  /*0570*/  LDS R83, [R88+UR9+0x8] ;  /* 0x0000080958537984 */ /* 0x000e680008000800 */
[----:B------:R-:W2:Y:S04]  /*0580*/  LDS R64, [R88+UR9+0x10] ;  /* 0x0000100958407984 */ /* 0x000ea80008000800 */
[----:B------:R-:W3:Y:S04]  /*0590*/  LDS R65, [R88+UR9+0x18] ;  /* 0x0000180958417984 */ /* 0x000ee80008000800 */
[----:B------:R-:W4:Y:S04]  /*05a0*/  LDS R62, [R88+UR9+0x20] ;  /* 0x00002009583e7984 */ /* 0x000f280008000800 */
[----:B------:R-:W5:Y:S04]  /*05b0*/  LDS.128 R28, [R80+UR5+0x10] ;  /* 0x00001005501c7984 */ /* 0x000f680008000c00 */
[----:B------:R-:W5:Y:S04]  /*05c0*/  LDS R85, [R88+UR9+0x28] ;  /* 0x0000280958557984 */ /* 0x000f680008000800 */
[----:B------:R-:W5:Y:S04]  /*05d0*/  LDS R82, [R88+UR9+0x30] ;  /* 0x0000300958527984 */ /* 0x000f680008000800 */
[----:B------:R-:W5:Y:S01]  /*05e0*/  LDS R57, [R88+UR9+0x38] ;  /* 0x0000380958397984 */ /* 0x000f620008000800 */
[----:B------:R-:W-:Y:S01]  /*05f0*/  BAR.SYNC.DEFER_BLOCKING 0x0 ;  /* 0x0000000000007b1d */ /* 0x000fe20000010000 */
[C---:B0-----:R-:W-:Y:S01]  /*0600*/  FFMA R25, R66.reuse, R32, R25 ;  /* 0x0000002042197223 */ /* 0x041fe20000000019 */
[C---:B------:R-:W-:Y:S01]  /*0610*/  FFMA R24, R66.reuse, R33, R24 ;  /* 0x0000002142187223 */ /* 0x040fe20000000018 */
[CC--:B------:R-:W-:Y:S01]  /*0620*/  FFMA R51, R66.reuse, R34.reuse, R51 ;  /* 0x0000002242337223 */ /* 0x0c0fe20000000033 */
[----:B------:R-:W-:Y:S01]  /*0630*/  FFMA R38, R66, R35, R38 ;  /* 0x0000002342267223 */ /* 0x000fe20000000026 */
[----:B-1----:R-:W-:Y:S01]  /*0640*/  FFMA R23, R32, R83, R23 ;  /* 0x0000005320177223 */ /* 0x002fe20000000017 */
[C---:B------:R-:W-:Y:S01]  /*0650*/  FFMA R22, R83.reuse, R33, R22 ;  /* 0x0000002153167223 */ /* 0x040fe20000000016 */
[C---:B------:R-:W-:Y:S01]  /*0660*/  FFMA R49, R83.reuse, R34, R49 ;  /* 0x0000002253317223 */ /* 0x040fe20000000031 */
[----:B------:R-:W-:Y:S01]  /*0670*/  FFMA R50, R83, R35, R50 ;  /* 0x0000002353327223 */ /* 0x000fe20000000032 */
[C---:B--2---:R-:W-:Y:S01]  /*0680*/  FFMA R21, R64.reuse, R32, R21 ;  /* 0x0000002040157223 */ /* 0x044fe20000000015 */
[C---:B------:R-:W-:Y:S01]  /*0690*/  FFMA R20, R64.reuse, R33, R20 ;  /* 0x0000002140147223 */ /* 0x040fe20000000014 */
[CC--:B------:R-:W-:Y:S01]  /*06a0*/  FFMA R47, R64.reuse, R34.reuse, R47 ;  /* 0x00000022402f7223 */ /* 0x0c0fe2000000002f */
[----:B------:R-:W-:Y:S01]  /*06b0*/  FFMA R48, R64, R35, R48 ;  /* 0x0000002340307223 */ /* 0x000fe20000000030 */
[----:B---3--:R-:W-:Y:S01]  /*06c0*/  FFMA R19, R32, R65, R19 ;  /* 0x0000004120137223 */ /* 0x008fe20000000013 */
[C---:B------:R-:W-:Y:S01]  /*06d0*/  FFMA R18, R65.reuse, R33, R18 ;  /* 0x0000002141127223 */ /* 0x040fe20000000012 */
[C---:B------:R-:W-:Y:S01]  /*06e0*/  FFMA R45, R65.reuse, R34, R45 ;  /* 0x00000022412d7223 */ /* 0x040fe2000000002d */
[----:B------:R-:W-:Y:S01]  /*06f0*/  FFMA R46, R65, R35, R46 ;  /* 0x00000023412e7223 */ /* 0x000fe2000000002e */
[C---:B----4-:R-:W-:Y:S01]  /*0700*/  FFMA R17, R62.reuse, R32, R17 ;  /* 0x000000203e117223 */ /* 0x050fe20000000011 */
[C---:B------:R-:W-:Y:S01]  /*0710*/  FFMA R16, R62.reuse, R33, R16 ;  /* 0x000000213e107223 */ /* 0x040fe20000000010 */
[C---:B------:R-:W-:Y:S01]  /*0720*/  FFMA R43, R62.reuse, R34, R43 ;  /* 0x000000223e2b7223 */ /* 0x040fe2000000002b */
[----:B------:R-:W-:Y:S01]  /*0730*/  FFMA R44, R62, R35, R44 ;  /* 0x000000233e2c7223 */ /* 0x000fe2000000002c */
[C---:B-----5:R-:W-:Y:S01]  /*0740*/  FFMA R79, R66.reuse, R28, R79 ;  /* 0x0000001c424f7223 */ /* 0x060fe2000000004f */
[C---:B------:R-:W-:Y:S01]  /*0750*/  FFMA R78, R66.reuse, R29, R78 ;  /* 0x0000001d424e7223 */ /* 0x040fe2000000004e */
[CC--:B------:R-:W-:Y:S01]  /*0760*/  FFMA R77, R66.reuse, R30.reuse, R77 ;  /* 0x0000001e424d7223 */ /* 0x0c0fe2000000004d */
[----:B------:R-:W-:Y:S01]  /*0770*/  FFMA R76, R66, R31, R76 ;  /* 0x0000001f424c7223 */ /* 0x000fe2000000004c */
[----:B------:R-:W-:Y:S01]  /*0780*/  FFMA R75, R28, R83, R75 ;  /* 0x000000531c4b7223 */ /* 0x000fe2000000004b */
[C---:B------:R-:W-:Y:S01]  /*0790*/  FFMA R74, R83.reuse, R29, R74 ;  /* 0x0000001d534a7223 */ /* 0x040fe2000000004a */
[C---:B------:R-:W-:Y:S01]  /*07a0*/  FFMA R73, R83.reuse, R30, R73 ;  /* 0x0000001e53497223 */ /* 0x040fe20000000049 */
[----:B------:R-:W-:Y:S01]  /*07b0*/  FFMA R72, R83, R31, R72 ;  /* 0x0000001f53487223 */ /* 0x000fe20000000048 */
[C---:B------:R-:W-:Y:S01]  /*07c0*/  FFMA R71, R64.reuse, R28, R71 ;  /* 0x0000001c40477223 */ /* 0x040fe20000000047 */
        /* <DEDUP_REMOVED lines=9> */
[C---:B------:R-:W-:Y:S01]  /*0860*/  FFMA R63, R62.reuse, R30, R63 ;  /* 0x0000001e3e3f7223 */ /* 0x040fe2000000003f */
[----:B------:R-:W-:Y:S01]  /*0870*/  FFMA R60, R62, R31, R60 ;  /* 0x0000001f3e3c7223 */ /* 0x000fe2000000003c */
[----:B------:R-:W-:Y:S01]  /*0880*/  FFMA R15, R32, R85, R15 ;  /* 0x00000055200f7223 */ /* 0x000fe2000000000f */
[C---:B------:R-:W-:Y:S01]  /*0890*/  FFMA R14, R85.reuse, R33, R14 ;  /* 0x00000021550e7223 */ /* 0x040fe2000000000e */
[C---:B------:R-:W-:Y:S01]  /*08a0*/  FFMA R41, R85.reuse, R34, R41 ;  /* 0x0000002255297223 */ /* 0x040fe20000000029 */
[C---:B------:R-:W-:Y:S01]  /*08b0*/  FFMA R42, R85.reuse, R35, R42 ;  /* 0x00000023552a7223 */ /* 0x040fe2000000002a */
[----:B------:R-:W-:Y:S01]  /*08c0*/  LDS R93, [R88+UR9+0x4] ;  /* 0x00000409585d7984 */ /* 0x000fe20008000800 */
[----:B------:R-:W-:Y:S01]  /*08d0*/  FFMA R11, R28, R85, R11 ;  /* 0x000000551c0b7223 */ /* 0x000fe2000000000b */
[C---:B------:R-:W-:Y:S01]  /*08e0*/  FFMA R83, R85.reuse, R29, R10 ;  /* 0x0000001d55537223 */ /* 0x040fe2000000000a */
[C---:B------:R-:W-:Y:S01]  /*08f0*/  FFMA R9, R85.reuse, R30, R9 ;  /* 0x0000001e55097223 */ /* 0x040fe20000000009 */
[----:B------:R-:W-:Y:S01]  /*0900*/  LDS R89, [R88+UR9+0xc] ;  /* 0x00000c0958597984 */ /* 0x000fe20008000800 */
[----:B------:R-:W-:Y:S01]  /*0910*/  FFMA R8, R85, R31, R8 ;  /* 0x0000001f55087223 */ /* 0x000fe20000000008 */
[----:B------:R-:W-:Y:S01]  /*0920*/  FFMA R13, R82, R32, R13 ;  /* 0x00000020520d7223 */ /* 0x000fe2000000000d */
[----:B------:R-:W-:Y:S01]  /*0930*/  FFMA R37, R32, R57, R37 ;  /* 0x0000003920257223 */ /* 0x000fe20000000025 */
[----:B------:R-:W-:Y:S01]  /*0940*/  LDS R92, [R88+UR9+0x14] ;  /* 0x00001409585c7984 */ /* 0x000fe20008000800 */
[CC--:B------:R-:W-:Y:S01]  /*0950*/  FFMA R12, R82.reuse, R33.reuse, R12 ;  /* 0x00000021520c7223 */ /* 0x0c0fe2000000000c */
[C---:B------:R-:W-:Y:S01]  /*0960*/  FFMA R36, R57.reuse, R33, R36 ;  /* 0x0000002139247223 */ /* 0x040fe20000000024 */
[CC--:B------:R-:W-:Y:S01]  /*0970*/  FFMA R39, R82.reuse, R34.reuse, R39 ;  /* 0x0000002252277223 */ /* 0x0c0fe20000000027 */
[----:B------:R-:W-:Y:S01]  /*0980*/  LDS R87, [R88+UR9+0x1c] ;  /* 0x00001c0958577984 */ /* 0x000fe20008000800 */
[C---:B------:R-:W-:Y:S01]  /*0990*/  FFMA R55, R57.reuse, R34, R84 ;  /* 0x0000002239377223 */ /* 0x040fe20000000054 */
[CC--:B------:R-:W-:Y:S01]  /*09a0*/  FFMA R40, R82.reuse, R35.reuse, R81 ;  /* 0x0000002352287223 */ /* 0x0c0fe20000000051 */
[C---:B------:R-:W-:Y:S01]  /*09b0*/  FFMA R52, R57.reuse, R35, R52 ;  /* 0x0000002339347223 */ /* 0x040fe20000000034 */
[----:B------:R-:W-:Y:S01]  /*09c0*/  LDS R62, [R88+UR9+0x24] ;  /* 0x00002409583e7984 */ /* 0x000fe20008000800 */
[C---:B------:R-:W-:Y:S01]  /*09d0*/  FFMA R6, R82.reuse, R29, R6 ;  /* 0x0000001d52067223 */ /* 0x040fe20000000006 */
[CC--:B------:R-:W-:Y:S01]  /*09e0*/  FFMA R5, R82.reuse, R30.reuse, R5 ;  /* 0x0000001e52057223 */ /* 0x0c0fe20000000005 */
[----:B------:R-:W-:Y:S01]  /*09f0*/  FFMA R4, R82, R31, R4 ;  /* 0x0000001f52047223 */ /* 0x000fe20000000004 */
[----:B------:R-:W-:Y:S01]  /*0a00*/  LDS R64, [R88+UR9+0x2c] ;  /* 0x00002c0958407984 */ /* 0x000fe20008000800 */
[----:B------:R-:W-:Y:S01]  /*0a10*/  FFMA R27, R28, R57, R27 ;  /* 0x000000391c1b7223 */ /* 0x000fe2000000001b */
[C---:B------:R-:W-:Y:S01]  /*0a20*/  FFMA R85, R57.reuse, R29, R26 ;  /* 0x0000001d39557223 */ /* 0x040fe2000000001a */
[C---:B------:R-:W-:Y:S01]  /*0a30*/  FFMA R53, R57.reuse, R30, R53 ;  /* 0x0000001e39357223 */ /* 0x040fe20000000035 */
[----:B------:R-:W-:Y:S01]  /*0a40*/  LDS R65, [R88+UR9+0x34] ;  /* 0x0000340958417984 */ /* 0x000fe20008000800 */
[----:B------:R-:W-:-:S03]  /*0a50*/  FFMA R86, R57, R31, R86 ;  /* 0x0000001f39567223 */ /* 0x000fc60000000056 */
[----:B------:R0:W-:Y:S04]  /*0a60*/  LDS R66, [R88+UR9+0x3c] ;  /* 0x00003c0958427984 */ /* 0x0001e80008000800 */
[----:B------:R-:W1:Y:S01]  /*0a70*/  LDS.128 R32, [R80+UR5+0x200] ;  /* 0x0002000550207984 */ /* 0x000e620008000c00 */
[----:B0-----:R-:W-:Y:S01]  /*0a80*/  FFMA R88, R82, R28, R7 ;  /* 0x0000001c52587223 */ /* 0x001fe20000000007 */
[----:B------:R-:W-:Y:S02]  /*0a90*/  MOV R7, UR10 ;  /* 0x0000000a00077c02 */ /* 0x000fe40008000f00 */
[----:B------:R-:W0:Y:S03]  /*0aa0*/  LDS.128 R28, [R80+UR5+0x210] ;  /* 0x00021005501c7984 */ /* 0x000e260008000c00 */
[----:B------:R-:W-:-:S04]  /*0ab0*/  IMAD.WIDE.U32 R90, R7, 0x4, R90 ;  /* 0x00000004075a7825 */ /* 0x000fc800078e005a */
[-C--:B-1----:R-:W-:Y:S01]  /*0ac0*/  FFMA R25, R93, R32.reuse, R25 ;  /* 0x000000205d197223 */ /* 0x082fe20000000019 */
[----:B------:R-:W-:Y:S01]  /*0ad0*/  FFMA R23, R32, R89, R23 ;  /* 0x0000005920177223 */ /* 0x000fe20000000017 */
[-C--:B------:R-:W-:Y:S01]  /*0ae0*/  FFMA R21, R92, R32.reuse, R21 ;  /* 0x000000205c157223 */ /* 0x080fe20000000015 */
[----:B------:R-:W-:Y:S01]  /*0af0*/  FFMA R19, R32, R87, R19 ;  /* 0x0000005720137223 */ /* 0x000fe20000000013 */
[----:B------:R-:W-:Y:S01]  /*0b00*/  FFMA R17, R62, R32, R17 ;  /* 0x000000203e117223 */ /* 0x000fe20000000011 */
[C---:B------:R-:W-:Y:S01]  /*0b10*/  FFMA R15, R32.reuse, R64, R15 ;  /* 0x00000040200f7223 */ /* 0x040fe2000000000f */
[----:B------:R-:W-:Y:S01]  /*0b20*/  FFMA R13, R65, R32, R13 ;  /* 0x00000020410d7223 */ /* 0x000fe2000000000d */
[----:B------:R-:W-:Y:S01]  /*0b30*/  FFMA R37, R32, R66, R37 ;  /* 0x0000004220257223 */ /* 0x000fe20000000025 */
[-C--:B------:R-:W-:Y:S01]  /*0b40*/  FFMA R24, R93, R33.reuse, R24 ;  /* 0x000000215d187223 */ /* 0x080fe20000000018 */
[-C--:B------:R-:W-:Y:S01]  /*0b50*/  FFMA R22, R89, R33.reuse, R22 ;  /* 0x0000002159167223 */ /* 0x080fe20000000016 */
[-C--:B------:R-:W-:Y:S01]  /*0b60*/  FFMA R20, R92, R33.reuse, R20 ;  /* 0x000000215c147223 */ /* 0x080fe20000000014 */
[-C--:B------:R-:W-:Y:S01]  /*0b70*/  FFMA R18, R87, R33.reuse, R18 ;  /* 0x0000002157127223 */ /* 0x080fe20000000012 */
[-C--:B------:R-:W-:Y:S01]  /*0b80*/  FFMA R16, R62, R33.reuse, R16 ;  /* 0x000000213e107223 */ /* 0x080fe20000000010 */
[-C--:B------:R-:W-:Y:S01]  /*0b90*/  FFMA R14, R64, R33.reuse, R14 ;  /* 0x00000021400e7223 */ /* 0x080fe2000000000e */
[-C--:B------:R-:W-:Y:S01]  /*0ba0*/  FFMA R12, R65, R33.reuse, R12 ;  /* 0x00000021410c7223 */ /* 0x080fe2000000000c */
        /* <DEDUP_REMOVED lines=17> */
[C---:B0-----:R-:W-:Y:S01]  /*0cc0*/  FFMA R79, R93.reuse, R28, R79 ;  /* 0x0000001c5d4f7223 */ /* 0x041fe2000000004f */
        /* <DEDUP_REMOVED lines=31> */
[----:B------:R-:W-:Y:S06]  /*0ec0*/  BAR.SYNC.DEFER_BLOCKING 0x0 ;  /* 0x0000000000007b1d */ /* 0x000fec0000010000 */
[----:B------:R-:W-:Y:S05]  /*0ed0*/  BRA.U !UP0, `(.L_x_1) ;  /* 0xfffffff5085c7547 */ /* 0x000fea000b83ffff */
.L_x_0:
[----:B------:R-:W1:Y:S01]  /*0ee0*/  LDCU.64 UR4, c[0x0][0x390] ;  /* 0x00007200ff0477ac */ /* 0x000e620008000a00 */
[C---:B------:R-:W-:Y:S02]  /*0ef0*/  SHF.L.U32 R2, R0.reuse, 0xb, RZ ;  /* 0x0000000b00027819 */ /* 0x040fe400000006ff */
[----:B------:R-:W-:Y:S01]  /*0f00*/  SHF.L.U32 R3, R0, 0x3, RZ ;  /* 0x0000000300037819 */ /* 0x000fe200000006ff */
[----:B------:R-:W-:-:S03]  /*0f10*/  UIADD3 UR6, UPT, UPT, UR6, UR7, URZ ;  /* 0x0000000706067290 */ /* 0x000fc6000fffe0ff */
[----:B------:R-:W-:-:S03]  /*0f20*/  LOP3.LUT R2, R3, 0x1f8078, R2, 0xc8, !PT ;  /* 0x001f807803027812 */ /* 0x000fc600078ec802 */
[----:B------:R-:W-:-:S04]  /*0f30*/  MOV R3, UR6 ;  /* 0x0000000600037c02 */ /* 0x000fc80008000f00 */
[----:B------:R-:W-:-:S04]  /*0f40*/  LEA R0, P0, R3, R2, 0x7 ;  /* 0x0000000203007211 */ /* 0x000fc800078038ff */
[----:B------:R-:W-:Y:S02]  /*0f50*/  IADD3.X R3, PT, PT, RZ, RZ, RZ, P0, !PT ;  /* 0x000000ffff037210 */ /* 0x000fe400007fe4ff */
[----:B-1----:R-:W-:-:S04]  /*0f60*/  LEA R2, P0, R0, UR4, 0x2 ;  /* 0x0000000400027c11 */ /* 0x002fc8000f8010ff */
[----:B------:R-:W-:-:S05]  /*0f70*/  LEA.HI.X R3, R0, UR5, R3, 0x2, P0 ;  /* 0x0000000500037c11 */ /* 0x000fca00080f1403 */
[----:B0-----:R-:W-:Y:S04]  /*0f80*/  STG.E desc[UR12][R2.64], R25 ;  /* 0x0000001902007986 */ /* 0x001fe8000c10190c */
[----:B------:R-:W-:Y:S04]  /*0f90*/  STG.E desc[UR12][R2.64+0x4], R24 ;  /* 0x0000041802007986 */ /* 0x000fe8000c10190c */
        /* <DEDUP_REMOVED lines=61> */
[----:B------:R-:W-:Y:S01]  /*1370*/  STG.E desc[UR12][R2.64+0x1c01c], R86 ;  /* 0x01c01c5602007986 */ /* 0x000fe2000c10190c */
[----:B------:R-:W-:Y:S05]  /*1380*/  EXIT ;  /* 0x000000000000794d */ /* 0x000fea0003800000 */
.L_x_2:
[----:B------:R-:W-:-:S00]  /*1390*/  BRA `(.L_x_2) ;  /* 0xfffffffc00fc7947 */ /* 0x000fc0000383ffff */
[----:B------:R-:W-:-:S00]  /*13a0*/  NOP ;  /* 0x0000000000007918 */ /* 0x000fc00000000000 */
        /* <DEDUP_REMOVED lines=13> */
.L_x_3:


//--------------------- .nv.shared._Z11matmul_bl2dILj128ELj128ELj2ELj8EEvPfS0_S0_iii --------------------------
	.section	.nv.shared._Z11matmul_bl2dILj128ELj128ELj2ELj8EEvPfS0_S0_iii,"aw",@nobits
	.sectionflags	@""
	.align	4
.nv.shared._Z11matmul_bl2dILj128ELj128ELj2ELj8EEvPfS0_S0_iii:
	.zero		3072


//--------------------- .nv.shared.reserved.0     --------------------------
	.section	.nv.shared.reserved.0,"aw",@nobits
	.weak		__nv_reservedSMEM_offset_0_alias
	.size		__nv_reservedSMEM_offset_0_alias, 0, 64
	.other		__nv_reservedSMEM_offset_0_alias,@"STO_CUDA_RESERVED_SHARED STV_DEFAULT"
__nv_reservedSMEM_offset_0_alias:
	.zero		0
	.zero		64


//--------------------- .nv.constant0._Z11matmul_bl2dILj128ELj128ELj2ELj8EEvPfS0_S0_iii --------------------------
	.section	.nv.constant0._Z11matmul_bl2dILj128ELj128ELj2ELj8EEvPfS0_S0_iii,"a",@progbits
	.sectionflags	@""
	.align	4
.nv.constant0._Z11matmul_bl2dILj128ELj128ELj2ELj8EEvPfS0_S0_iii:
	.zero		932


//--------------------- SYMBOLS --------------------------

	.type		.nv.reservedSmem.offset0,@object
	.size		.nv.reservedSmem.offset0,0x4
	.type		.nv.reservedSmem.cap,@object
	.size		.nv.reservedSmem.cap,0x4
